//
// Generated by NVIDIA NVVM Compiler
//
// Compiler Build ID: CL-36424714
// Cuda compilation tools, release 13.0, V13.0.88
// Based on NVVM 20.0.0
//

.version 9.0
.target sm_100
.address_size 64

	// .globl	_Z10checkIndexv
.extern .func  (.param .b32 func_retval0) vprintf
(
	.param .b64 vprintf_param_0,
	.param .b64 vprintf_param_1
)
;
.global .align 1 .b8 $str[106] = {91, 75, 69, 82, 78, 69, 76, 32, 115, 105, 100, 101, 93, 32, 116, 104, 114, 101, 97, 100, 73, 100, 120, 58, 40, 37, 100, 44, 32, 37, 100, 44, 32, 37, 100, 41, 32, 32, 98, 108, 111, 99, 107, 73, 100, 120, 58, 40, 37, 100, 44, 32, 37, 100, 44, 32, 37, 100, 41, 32, 32, 98, 108, 111, 99, 107, 68, 105, 109, 58, 40, 37, 100, 44, 32, 37, 100, 44, 32, 37, 100, 41, 32, 32, 103, 114, 105, 100, 68, 105, 109, 58, 40, 37, 100, 44, 32, 37, 100, 44, 32, 37, 100, 41, 10};

.visible .entry _Z10checkIndexv()
{
	.local .align 16 .b8 	__local_depot0[48];
	.reg .b64 	%SP;
	.reg .b64 	%SPL;
	.reg .b32 	%r<15>;
	.reg .b64 	%rd<5>;

	mov.u64 	%SPL, __local_depot0;
	cvta.local.u64 	%SP, %SPL;
	add.u64 	%rd1, %SP, 0;
	add.u64 	%rd2, %SPL, 0;
	mov.u32 	%r1, %tid.x;
	mov.u32 	%r2, %tid.y;
	mov.u32 	%r3, %tid.z;
	mov.u32 	%r4, %ctaid.x;
	mov.u32 	%r5, %ctaid.y;
	mov.u32 	%r6, %ctaid.z;
	mov.u32 	%r7, %ntid.x;
	mov.u32 	%r8, %ntid.y;
	mov.u32 	%r9, %ntid.z;
	mov.u32 	%r10, %nctaid.x;
	mov.u32 	%r11, %nctaid.y;
	mov.u32 	%r12, %nctaid.z;
	st.local.v4.u32 	[%rd2], {%r1, %r2, %r3, %r4};
	st.local.v4.u32 	[%rd2+16], {%r5, %r6, %r7, %r8};
	st.local.v4.u32 	[%rd2+32], {%r9, %r10, %r11, %r12};
	mov.u64 	%rd3, $str;
	cvta.global.u64 	%rd4, %rd3;
	{ // callseq 0, 0
	.param .b64 param0;
	st.param.b64 	[param0], %rd4;
	.param .b64 param1;
	st.param.b64 	[param1], %rd1;
	.param .b32 retval0;
	call.uni (retval0), 
	vprintf, 
	(
	param0, 
	param1
	);
	ld.param.b32 	%r13, [retval0];
	} // callseq 0
	ret;

}


// ===== COMPILED SASS (sm_100) =====

	.target	sm_100

	.elftype	@"ET_EXEC"


//--------------------- .note.nv.tkinfo           --------------------------
	.section	.note.nv.tkinfo,"",@"SHT_NOTE"
	.sectionflags	@"SHF_NOTE_NV_TKINFO"
	.tkinfo
        /*0018*/ 	.word	0x00000002
        /*0030*/ 	.string	""
        /*0030*/ 	.string	"ptxas"
        /*0030*/ 	.string	"Cuda compilation tools, release 13.0, V13.0.88"
        /*0030*/ 	.string	"Build cuda_13.0.r13.0/compiler.36424714_0"
        /*0030*/ 	.string	"-arch sm_100 -m 64 "



//--------------------- .note.nv.cuinfo           --------------------------
	.section	.note.nv.cuinfo,"",@"SHT_NOTE"
	.sectionflags	@"SHF_NOTE_NV_CUINFO"
        /*0018*/ 	.short	0x0002
        /*001a*/ 	.short	0x0064
        /*001c*/ 	.short	0x0082
	.zero		2


//--------------------- .nv.info                  --------------------------
	.section	.nv.info,"",@"SHT_CUDA_INFO"
	.align	4


	//----- nvinfo : EIATTR_REGCOUNT
	.align		4
        /*0000*/ 	.byte	0x04, 0x2f
        /*0002*/ 	.short	(.L_2 - .L_1)
	.align		4
.L_1:
        /*0004*/ 	.word	index@(_Z10checkIndexv)
        /*0008*/ 	.word	0x00000018


	//----- nvinfo : EIATTR_FRAME_SIZE
	.align		4
.L_2:
        /*000c*/ 	.byte	0x04, 0x11
        /*000e*/ 	.short	(.L_4 - .L_3)
	.align		4
.L_3:
        /*0010*/ 	.word	index@(_Z10checkIndexv)
        /*0014*/ 	.word	0x00000030


	//----- nvinfo : EIATTR_MIN_STACK_SIZE
	.align		4
.L_4:
        /*0018*/ 	.byte	0x04, 0x12
        /*001a*/ 	.short	(.L_6 - .L_5)
	.align		4
.L_5:
        /*001c*/ 	.word	index@(_Z10checkIndexv)
        /*0020*/ 	.word	0x00000030
.L_6:


//--------------------- .nv.compat                --------------------------
	.section	.nv.compat,"",@"SHT_CUDA_COMPAT_INFO"
	.align	4
        /*0000*/ 	.byte	0x02, 0x09, 0x00, 0x00, 0x02, 0x02, 0x01, 0x00, 0x02, 0x05, 0x05, 0x00, 0x03, 0x07, 0x01, 0x01
        /*0010*/ 	.byte	0x02, 0x03, 0x00, 0x00, 0x02, 0x06, 0x01, 0x00, 0x04, 0x0b, 0x08, 0x00, 0x09, 0x00, 0x00, 0x00
        /*0020*/ 	.byte	0x00, 0x00, 0x00, 0x00


//--------------------- .nv.info._Z10checkIndexv  --------------------------
	.section	.nv.info._Z10checkIndexv,"",@"SHT_CUDA_INFO"
	.sectionflags	@""
	.align	4


	//----- nvinfo : EIATTR_CUDA_API_VERSION
	.align		4
        /*0000*/ 	.byte	0x04, 0x37
        /*0002*/ 	.short	(.L_8 - .L_7)
.L_7:
        /*0004*/ 	.word	0x00000082


	//----- nvinfo : EIATTR_SPARSE_MMA_MASK
	.align		4
.L_8:
        /*0008*/ 	.byte	0x03, 0x50
        /*000a*/ 	.short	0x0000


	//----- nvinfo : EIATTR_MAXREG_COUNT
	.align		4
        /*000c*/ 	.byte	0x03, 0x1b
        /*000e*/ 	.short	0x00ff


	//----- nvinfo : EIATTR_EXTERNS
	.align		4
        /*0010*/ 	.byte	0x04, 0x0f
        /*0012*/ 	.short	(.L_10 - .L_9)


	//   ....[0]....
	.align		4
.L_9:
        /*0014*/ 	.word	index@(vprintf)


	//----- nvinfo : EIATTR_MERCURY_ISA_VERSION
	.align		4
.L_10:
        /*0018*/ 	.byte	0x03, 0x5f
        /*001a*/ 	.short	0x0101


	//----- nvinfo : EIATTR_VRC_CTA_INIT_COUNT
	.align		4
        /*001c*/ 	.byte	0x02, 0x4a
	.zero		1
	.zero		1


	//----- nvinfo : EIATTR_SYSCALL_OFFSETS
	.align		4
        /*0020*/ 	.byte	0x04, 0x46
        /*0022*/ 	.short	(.L_12 - .L_11)


	//   ....[0]....
.L_11:
        /*0024*/ 	.word	0x000001b0


	//----- nvinfo : EIATTR_EXIT_INSTR_OFFSETS
	.align		4
.L_12:
        /*0028*/ 	.byte	0x04, 0x1c
        /*002a*/ 	.short	(.L_14 - .L_13)


	//   ....[0]....
.L_13:
        /*002c*/ 	.word	0x000001c0


	//----- nvinfo : EIATTR_SW_WAR
	.align		4
.L_14:
        /*0030*/ 	.byte	0x04, 0x36
        /*0032*/ 	.short	(.L_16 - .L_15)
.L_15:
        /*0034*/ 	.word	0x00000008
.L_16:


//--------------------- .nv.callgraph             --------------------------
	.section	.nv.callgraph,"",@"SHT_CUDA_CALLGRAPH"
	.align	4
	.sectionentsize	8
	.align		4
        /*0000*/ 	.word	0x00000000
	.align		4
        /*0004*/ 	.word	0xffffffff
	.align		4
        /*0008*/ 	.word	index@(_Z10checkIndexv)
	.align		4
        /*000c*/ 	.word	index@(vprintf)
	.align		4
        /*0010*/ 	.word	0x00000000
	.align		4
        /*0014*/ 	.word	0xfffffffe
	.align		4
        /*0018*/ 	.word	0x00000000
	.align		4
        /*001c*/ 	.word	0xfffffffd
	.align		4
        /*0020*/ 	.word	0x00000000
	.align		4
        /*0024*/ 	.word	0xfffffffc


//--------------------- .nv.constant4             --------------------------
	.section	.nv.constant4,"a",@progbits
	.align	8
	.align		8
.nv.constant4:
        /*0000*/ 	.dword	vprintf
	.align		8
        /*0008*/ 	.dword	$str


//--------------------- .text._Z10checkIndexv     --------------------------
	.section	.text._Z10checkIndexv,"ax",@progbits
	.align	128
        .global         _Z10checkIndexv
        .type           _Z10checkIndexv,@function
        .size           _Z10checkIndexv,(.L_x_2 - _Z10checkIndexv)
        .other          _Z10checkIndexv,@"STO_CUDA_ENTRY STV_DEFAULT"
_Z10checkIndexv:
.text._Z10checkIndexv:
[----:B------:R-:W0:Y:S01]  /*0000*/  LDC R1, c[0x0][0x37c] ;  /* 0x0000df00ff017b82 */ /* 0x000e220000000800 */
[----:B------:R-:W1:Y:S01]  /*0010*/  S2R R8, SR_TID.X ;  /* 0x0000000000087919 */ /* 0x000e620000002100 */
[----:B------:R-:W2:Y:S06]  /*0020*/  LDCU UR5, c[0x0][0x2fc] ;  /* 0x00005f80ff0577ac */ /* 0x000eac0008000800 */
[----:B------:R-:W3:Y:S01]  /*0030*/  LDC R14, c[0x0][0x360] ;  /* 0x0000d800ff0e7b82 */ /* 0x000ee20000000800 */
[----:B0-----:R-:W-:Y:S01]  /*0040*/  VIADD R1, R1, 0xffffffd0 ;  /* 0xffffffd001017836 */ /* 0x001fe20000000000 */
[----:B------:R-:W1:Y:S01]  /*0050*/  S2R R9, SR_TID.Y ;  /* 0x0000000000097919 */ /* 0x000e620000002200 */
[----:B------:R-:W-:Y:S01]  /*0060*/  MOV R0, 0x0 ;  /* 0x0000000000007802 */ /* 0x000fe20000000f00 */
[----:B------:R-:W0:Y:S01]  /*0070*/  LDCU UR4, c[0x0][0x2f8] ;  /* 0x00005f00ff0477ac */ /* 0x000e220008000800 */
[----:B------:R-:W1:Y:S03]  /*0080*/  S2R R10, SR_TID.Z ;  /* 0x00000000000a7919 */ /* 0x000e660000002300 */
[----:B------:R-:W3:Y:S01]  /*0090*/  LDC R15, c[0x0][0x364] ;  /* 0x0000d900ff0f7b82 */ /* 0x000ee20000000800 */
[----:B------:R-:W4:Y:S01]  /*00a0*/  LDCU.64 UR6, c[0x4][0x8] ;  /* 0x01000100ff0677ac */ /* 0x000f220008000a00 */
[----:B------:R-:W1:Y:S01]  /*00b0*/  S2R R11, SR_CTAID.X ;  /* 0x00000000000b7919 */ /* 0x000e620000002500 */
[----:B------:R-:W3:Y:S05]  /*00c0*/  S2R R12, SR_CTAID.Y ;  /* 0x00000000000c7919 */ /* 0x000eea0000002600 */
[----:B------:R-:W5:Y:S01]  /*00d0*/  LDC R16, c[0x0][0x368] ;  /* 0x0000da00ff107b82 */ /* 0x000f620000000800 */
[----:B------:R-:W3:Y:S01]  /*00e0*/  S2R R13, SR_CTAID.Z ;  /* 0x00000000000d7919 */ /* 0x000ee20000002700 */
[----:B0-----:R-:W-:-:S06]  /*00f0*/  IADD3 R6, P0, PT, R1, UR4, RZ ;  /* 0x0000000401067c10 */ /* 0x001fcc000ff1e0ff */
[----:B------:R-:W5:Y:S01]  /*0100*/  LDC R17, c[0x0][0x370] ;  /* 0x0000dc00ff117b82 */ /* 0x000f620000000800 */
[----:B----4-:R-:W-:Y:S01]  /*0110*/  IMAD.U32 R4, RZ, RZ, UR6 ;  /* 0x00000006ff047e24 */ /* 0x010fe2000f8e00ff */
[----:B------:R-:W-:Y:S01]  /*0120*/  MOV R5, UR7 ;  /* 0x0000000700057c02 */ /* 0x000fe20008000f00 */
[----:B--2---:R-:W-:-:S05]  /*0130*/  IMAD.X R7, RZ, RZ, UR5, P0 ;  /* 0x00000005ff077e24 */ /* 0x004fca00080e06ff */
[----:B------:R-:W5:Y:S08]  /*0140*/  LDC R18, c[0x0][0x374] ;  /* 0x0000dd00ff127b82 */ /* 0x000f700000000800 */
[----:B------:R-:W5:Y:S01]  /*0150*/  LDC R19, c[0x0][0x378] ;  /* 0x0000de00ff137b82 */ /* 0x000f620000000800 */
[----:B-1----:R0:W-:Y:S07]  /*0160*/  STL.128 [R1], R8 ;  /* 0x0000000801007387 */ /* 0x0021ee0000100c00 */
[----:B------:R0:W1:Y:S01]  /*0170*/  LDC.64 R2, c[0x4][R0] ;  /* 0x0100000000027b82 */ /* 0x0000620000000a00 */
[----:B---3--:R0:W-:Y:S04]  /*0180*/  STL.128 [R1+0x10], R12 ;  /* 0x0000100c01007387 */ /* 0x0081e80000100c00 */
[----:B-----5:R0:W-:Y:S02]  /*0190*/  STL.128 [R1+0x20], R16 ;  /* 0x0000201001007387 */ /* 0x0201e40000100c00 */
[----:B------:R-:W-:-:S07]  /*01a0*/  LEPC R20, `(.L_x_0) ;  /* 0x000000001014794e */ /* 0x000fce0000000000 */
[----:B01----:R-:W-:Y:S05]  /*01b0*/  CALL.ABS.NOINC R2 ;  /* 0x0000000002007343 */ /* 0x003fea0003c00000 */
.L_x_0:
[----:B------:R-:W-:Y:S05]  /*01c0*/  EXIT ;  /* 0x000000000000794d */ /* 0x000fea0003800000 */
.L_x_1:
[----:B------:R-:W-:-:S00]  /*01d0*/  BRA `(.L_x_1) ;  /* 0xfffffffc00fc7947 */ /* 0x000fc0000383ffff */
[----:B------:R-:W-:-:S00]  /*01e0*/  NOP ;  /* 0x0000000000007918 */ /* 0x000fc00000000000 */
        /* <DEDUP_REMOVED lines=9> */
.L_x_2:


//--------------------- .nv.global.init           --------------------------
	.section	.nv.global.init,"aw",@progbits
.nv.global.init:
	.type		$str,@object
	.size		$str,(.L_0 - $str)
$str:
        /*0000*/ 	.byte	0x5b, 0x4b, 0x45, 0x52, 0x4e, 0x45, 0x4c, 0x20, 0x73, 0x69, 0x64, 0x65, 0x5d, 0x20, 0x74, 0x68
        /*0010*/ 	.byte	0x72, 0x65, 0x61, 0x64, 0x49, 0x64, 0x78, 0x3a, 0x28, 0x25, 0x64, 0x2c, 0x20, 0x25, 0x64, 0x2c
        /*0020*/ 	.byte	0x20, 0x25, 0x64, 0x29, 0x20, 0x20, 0x62, 0x6c, 0x6f, 0x63, 0x6b, 0x49, 0x64, 0x78, 0x3a, 0x28
        /*0030*/ 	.byte	0x25, 0x64, 0x2c, 0x20, 0x25, 0x64, 0x2c, 0x20, 0x25, 0x64, 0x29, 0x20, 0x20, 0x62, 0x6c, 0x6f
        /*0040*/ 	.byte	0x63, 0x6b, 0x44, 0x69, 0x6d, 0x3a, 0x28, 0x25, 0x64, 0x2c, 0x20, 0x25, 0x64, 0x2c, 0x20, 0x25
        /*0050*/ 	.byte	0x64, 0x29, 0x20, 0x20, 0x67, 0x72, 0x69, 0x64, 0x44, 0x69, 0x6d, 0x3a, 0x28, 0x25, 0x64, 0x2c
        /*0060*/ 	.byte	0x20, 0x25, 0x64, 0x2c, 0x20, 0x25, 0x64, 0x29, 0x0a, 0x00
.L_0:


//--------------------- .nv.shared.reserved.0     --------------------------
	.section	.nv.shared.reserved.0,"aw",@nobits
	.weak		__nv_reservedSMEM_offset_0_alias
	.size		__nv_reservedSMEM_offset_0_alias, 0, 64
	.other		__nv_reservedSMEM_offset_0_alias,@"STO_CUDA_RESERVED_SHARED STV_DEFAULT"
__nv_reservedSMEM_offset_0_alias:
	.zero		0
	.zero		64


//--------------------- .nv.constant0._Z10checkIndexv --------------------------
	.section	.nv.constant0._Z10checkIndexv,"a",@progbits
	.sectionflags	@""
	.align	4
.nv.constant0._Z10checkIndexv:
	.zero		896


//--------------------- SYMBOLS --------------------------

	.type		.nv.reservedSmem.offset0,@object
	.size		.nv.reservedSmem.offset0,0x4
	.type		vprintf,@function
